	.headerflags	@"EF_CUDA_TEXMODE_UNIFIED EF_CUDA_64BIT_ADDRESS EF_CUDA_ACCELERATORS EF_CUDA_SM90 EF_CUDA_VIRTUAL_SM(EF_CUDA_SM90)"
	.elftype	@"ET_EXEC"


//--------------------- .nv.info                  --------------------------
	.section	.nv.info,"",@"SHT_CUDA_INFO"
	.align	4


	//----- nvinfo : EIATTR_REGCOUNT
	.align		4
        /*0000*/ 	.byte	0x04, 0x2f
        /*0002*/ 	.short	(.L_1 - .L_0)
	.align		4
.L_0:
        /*0004*/ 	.word	index@(triton_poi_fused_cat_12)
        /*0008*/ 	.word	0x00000018


	//----- nvinfo : EIATTR_MIN_STACK_SIZE
	.align		4
.L_1:
        /*000c*/ 	.byte	0x04, 0x12
        /*000e*/ 	.short	(.L_3 - .L_2)
	.align		4
.L_2:
        /*0010*/ 	.word	index@(triton_poi_fused_cat_12)
        /*0014*/ 	.word	0x00000000


	//----- nvinfo : EIATTR_FRAME_SIZE
	.align		4
.L_3:
        /*0018*/ 	.byte	0x04, 0x11
        /*001a*/ 	.short	(.L_5 - .L_4)
	.align		4
.L_4:
        /*001c*/ 	.word	index@(triton_poi_fused_cat_12)
        /*0020*/ 	.word	0x00000000


	//----- nvinfo : EIATTR_MIN_STACK_SIZE
	.align		4
.L_5:
        /*0024*/ 	.byte	0x04, 0x12
        /*0026*/ 	.short	(.L_7 - .L_6)
	.align		4
.L_6:
        /*0028*/ 	.word	index@(triton_poi_fused_cat_12)
        /*002c*/ 	.word	0x00000000
.L_7:


//--------------------- .nv.info.triton_poi_fused_cat_12 --------------------------
	.section	.nv.info.triton_poi_fused_cat_12,"",@"SHT_CUDA_INFO"
	.sectionflags	@""
	.align	4


	//----- nvinfo : EIATTR_CUDA_API_VERSION
	.align		4
        /*0000*/ 	.byte	0x04, 0x37
        /*0002*/ 	.short	(.L_9 - .L_8)
.L_8:
        /*0004*/ 	.word	0x0000007c


	//----- nvinfo : EIATTR_KPARAM_INFO
	.align		4
.L_9:
        /*0008*/ 	.byte	0x04, 0x17
        /*000a*/ 	.short	(.L_11 - .L_10)
.L_10:
        /*000c*/ 	.word	0x00000000
        /*0010*/ 	.short	0x0003
        /*0012*/ 	.short	0x0018
        /*0014*/ 	.byte	0x00, 0xf0, 0x11, 0x00


	//----- nvinfo : EIATTR_KPARAM_INFO
	.align		4
.L_11:
        /*0018*/ 	.byte	0x04, 0x17
        /*001a*/ 	.short	(.L_13 - .L_12)
.L_12:
        /*001c*/ 	.word	0x00000000
        /*0020*/ 	.short	0x0002
        /*0022*/ 	.short	0x0010
        /*0024*/ 	.byte	0x00, 0xf4, 0x21, 0x00


	//----- nvinfo : EIATTR_KPARAM_INFO
	.align		4
.L_13:
        /*0028*/ 	.byte	0x04, 0x17
        /*002a*/ 	.short	(.L_15 - .L_14)
.L_14:
        /*002c*/ 	.word	0x00000000
        /*0030*/ 	.short	0x0001
        /*0032*/ 	.short	0x0008
        /*0034*/ 	.byte	0x00, 0xf4, 0x21, 0x00


	//----- nvinfo : EIATTR_KPARAM_INFO
	.align		4
.L_15:
        /*0038*/ 	.byte	0x04, 0x17
        /*003a*/ 	.short	(.L_17 - .L_16)
.L_16:
        /*003c*/ 	.word	0x00000000
        /*0040*/ 	.short	0x0000
        /*0042*/ 	.short	0x0000
        /*0044*/ 	.byte	0x00, 0xf4, 0x21, 0x00


	//----- nvinfo : EIATTR_SPARSE_MMA_MASK
	.align		4
.L_17:
        /*0048*/ 	.byte	0x03, 0x50
        /*004a*/ 	.short	0x0000


	//----- nvinfo : EIATTR_MAXREG_COUNT
	.align		4
        /*004c*/ 	.byte	0x03, 0x1b
        /*004e*/ 	.short	0x00ff


	//----- nvinfo : EIATTR_EXIT_INSTR_OFFSETS
	.align		4
        /*0050*/ 	.byte	0x04, 0x1c
        /*0052*/ 	.short	(.L_19 - .L_18)


	//   ....[0]....
.L_18:
        /*0054*/ 	.word	0x000003e0


	//   ....[1]....
        /*0058*/ 	.word	0x00000420


	//----- nvinfo : EIATTR_REQNTID
	.align		4
.L_19:
        /*005c*/ 	.byte	0x04, 0x10
        /*005e*/ 	.short	(.L_21 - .L_20)
.L_20:
        /*0060*/ 	.word	0x00000080
        /*0064*/ 	.word	0x00000001
        /*0068*/ 	.word	0x00000001


	//----- nvinfo : EIATTR_CBANK_PARAM_SIZE
	.align		4
.L_21:
        /*006c*/ 	.byte	0x03, 0x19
        /*006e*/ 	.short	0x001c


	//----- nvinfo : EIATTR_PARAM_CBANK
	.align		4
        /*0070*/ 	.byte	0x04, 0x0a
        /*0072*/ 	.short	(.L_23 - .L_22)
	.align		4
.L_22:
        /*0074*/ 	.word	index@(.nv.constant0.triton_poi_fused_cat_12)
        /*0078*/ 	.short	0x0210
        /*007a*/ 	.short	0x001c


	//----- nvinfo : EIATTR_SW_WAR
	.align		4
.L_23:
        /*007c*/ 	.byte	0x04, 0x36
        /*007e*/ 	.short	(.L_25 - .L_24)
.L_24:
        /*0080*/ 	.word	0x00000008
.L_25:


//--------------------- .nv.callgraph             --------------------------
	.section	.nv.callgraph,"",@"SHT_CUDA_CALLGRAPH"
	.align	4
	.sectionentsize	8
	.align		4
        /*0000*/ 	.word	0x00000000
	.align		4
        /*0004*/ 	.word	0xffffffff
	.align		4
        /*0008*/ 	.word	0x00000000
	.align		4
        /*000c*/ 	.word	0xfffffffe
	.align		4
        /*0010*/ 	.word	0x00000000
	.align		4
        /*0014*/ 	.word	0xfffffffd
	.align		4
        /*0018*/ 	.word	0x00000000
	.align		4
        /*001c*/ 	.word	0xfffffffc


//--------------------- .text.triton_poi_fused_cat_12 --------------------------
	.section	.text.triton_poi_fused_cat_12,"ax",@progbits
	.sectionflags	@"SHF_BARRIERS=1"
	.align	128
        .global         triton_poi_fused_cat_12
        .type           triton_poi_fused_cat_12,@function
        .size           triton_poi_fused_cat_12,(.L_x_1 - triton_poi_fused_cat_12)
        .other          triton_poi_fused_cat_12,@"STO_CUDA_ENTRY STV_DEFAULT"
triton_poi_fused_cat_12:
.text.triton_poi_fused_cat_12:
[----:B------:R-:W0:Y:S02]  /*0000*/  LDC R1, c[0x0][0x28] ;  /* 0x00000a00ff017b82 */ /* 0x000e240000000800 */
[----:B------:R-:W1:Y:S01]  /*0010*/  S2R R8, SR_TID.X ;  /* 0x0000000000087919 */ /* 0x000e620000002100 */
[----:B------:R-:W2:Y:S01]  /*0020*/  LDC.64 R4, c[0x0][0x210] ;  /* 0x00008400ff047b82 */ /* 0x000ea20000000a00 */
[----:B------:R-:W-:Y:S01]  /*0030*/  ULDC.64 UR6, c[0x0][0x208] ;  /* 0x0000820000067ab9 */ /* 0x000fe20000000a00 */
[----:B------:R-:W3:Y:S01]  /*0040*/  S2R R0, SR_CTAID.X ;  /* 0x0000000000007919 */ /* 0x000ee20000002500 */
[----:B-1----:R-:W-:-:S05]  /*0050*/  IMAD.SHL.U32 R2, R8, 0x2, RZ ;  /* 0x0000000208027824 */ /* 0x002fca00078e00ff */
[----:B------:R-:W-:-:S04]  /*0060*/  LOP3.LUT R7, R2, 0xfe, RZ, 0xc0, !PT ;  /* 0x000000fe02077812 */ /* 0x000fc800078ec0ff */
[----:B---3--:R-:W-:-:S04]  /*0070*/  PRMT R2, R7, 0x6540, R0 ;  /* 0x0000654007027816 */ /* 0x008fc80000000000 */
[----:B------:R-:W-:Y:S01]  /*0080*/  SHF.R.S32.HI R3, RZ, 0x1f, R2 ;  /* 0x0000001fff037819 */ /* 0x000fe20000011402 */
[----:B------:R-:W-:-:S03]  /*0090*/  VIADD R11, R2, 0x2 ;  /* 0x00000002020b7836 */ /* 0x000fc60000000000 */
[----:B------:R-:W-:Y:S01]  /*00a0*/  LEA.HI R3, R3, R2, RZ, 0x2 ;  /* 0x0000000203037211 */ /* 0x000fe200078f10ff */
[----:B--2---:R-:W-:-:S03]  /*00b0*/  IMAD.WIDE R4, R11, 0x4, R4 ;  /* 0x000000040b047825 */ /* 0x004fc600078e0204 */
[----:B------:R-:W-:Y:S02]  /*00c0*/  SHF.R.S32.HI R6, RZ, 0x2, R3 ;  /* 0x00000002ff067819 */ /* 0x000fe40000011403 */
[----:B------:R-:W-:Y:S02]  /*00d0*/  LOP3.LUT R9, R3, 0xfffffffc, RZ, 0xc0, !PT ;  /* 0xfffffffc03097812 */ /* 0x000fe400078ec0ff */
[----:B------:R-:W-:-:S03]  /*00e0*/  LEA.HI R3, R6, R6, RZ, 0x2 ;  /* 0x0000000606037211 */ /* 0x000fc600078f10ff */
[----:B------:R-:W-:Y:S01]  /*00f0*/  IMAD.IADD R9, R2, 0x1, -R9 ;  /* 0x0000000102097824 */ /* 0x000fe200078e0a09 */
[----:B------:R-:W-:-:S03]  /*0100*/  LOP3.LUT R3, R3, 0xfffffffc, RZ, 0xc0, !PT ;  /* 0xfffffffc03037812 */ /* 0x000fc600078ec0ff */
[----:B------:R-:W-:Y:S02]  /*0110*/  VIADD R10, R9, 0x2 ;  /* 0x00000002090a7836 */ /* 0x000fe40000000000 */
[----:B------:R-:W-:-:S03]  /*0120*/  IMAD.IADD R3, R6, 0x1, -R3 ;  /* 0x0000000106037824 */ /* 0x000fc600078e0a03 */
[----:B------:R-:W-:Y:S02]  /*0130*/  ISETP.GE.U32.AND P0, PT, R10, 0x4, PT ;  /* 0x000000040a00780c */ /* 0x000fe40003f06070 */
[----:B------:R-:W-:Y:S02]  /*0140*/  CS2R R10, SRZ ;  /* 0x00000000000a7805 */ /* 0x000fe4000001ff00 */
[----:B------:R-:W-:-:S04]  /*0150*/  ISETP.GT.AND P0, PT, R3, -0x1, !P0 ;  /* 0xffffffff0300780c */ /* 0x000fc80004704270 */
[----:B------:R-:W-:-:S13]  /*0160*/  ISETP.LT.AND P0, PT, R2, 0x100, P0 ;  /* 0x000001000200780c */ /* 0x000fda0000701270 */
[----:B------:R-:W2:Y:S01]  /*0170*/  @P0 LDG.E.64 R10, desc[UR6][R4.64] ;  /* 0x00000006040a0981 */ /* 0x000ea2000c1e1b00 */
[----:B------:R-:W-:-:S05]  /*0180*/  VIADD R3, R3, 0x1 ;  /* 0x0000000103037836 */ /* 0x000fca0000000000 */
[----:B------:R-:W-:-:S04]  /*0190*/  ISETP.GE.U32.AND P1, PT, R3, 0x4, PT ;  /* 0x000000040300780c */ /* 0x000fc80003f26070 */
[----:B------:R-:W-:-:S04]  /*01a0*/  ISETP.GT.AND P1, PT, R9, 0x1, !P1 ;  /* 0x000000010900780c */ /* 0x000fc80004f24270 */
[----:B------:R-:W-:Y:S02]  /*01b0*/  ISETP.LT.AND P1, PT, R2, 0x100, P1 ;  /* 0x000001000200780c */ /* 0x000fe40000f21270 */
[----:B------:R-:W-:-:S11]  /*01c0*/  CS2R R2, SRZ ;  /* 0x0000000000027805 */ /* 0x000fd6000001ff00 */
[----:B------:R1:W3:Y:S01]  /*01d0*/  @P1 LDG.E.64 R2, desc[UR6][R4.64] ;  /* 0x0000000604021981 */ /* 0x0002e2000c1e1b00 */
[----:B------:R-:W4:Y:S01]  /*01e0*/  S2UR UR5, SR_CgaCtaId ;  /* 0x00000000000579c3 */ /* 0x000f220000008800 */
[----:B------:R-:W-:Y:S01]  /*01f0*/  UMOV UR4, 0x400 ;  /* 0x0000040000047882 */ /* 0x000fe20000000000 */
[----:B------:R-:W-:-:S04]  /*0200*/  LOP3.LUT R9, R8, 0x7f, RZ, 0xc0, !PT ;  /* 0x0000007f08097812 */ /* 0x000fc800078ec0ff */
[----:B------:R-:W-:-:S04]  /*0210*/  PRMT R0, R9, 0x6540, R0 ;  /* 0x0000654009007816 */ /* 0x000fc80000000000 */
[----:B-1----:R-:W-:-:S04]  /*0220*/  LOP3.LUT R4, R0, 0x80, RZ, 0xfc, !PT ;  /* 0x0000008000047812 */ /* 0x002fc800078efcff */
[C---:B------:R-:W-:Y:S01]  /*0230*/  ISETP.GE.AND P2, PT, R4.reuse, 0x100, PT ;  /* 0x000001000400780c */ /* 0x040fe20003f46270 */
[----:B------:R-:W-:Y:S01]  /*0240*/  IMAD R13, R4, 0x19, RZ ;  /* 0x00000019040d7824 */ /* 0x000fe200078e02ff */
[----:B----4-:R-:W-:-:S06]  /*0250*/  UPRMT UR4, UR5, 0x654, UR4 ;  /* 0x0000065405047896 */ /* 0x010fcc0008000004 */
[----:B------:R-:W-:Y:S02]  /*0260*/  LEA R12, R7, UR4, 0x2 ;  /* 0x00000004070c7c11 */ /* 0x000fe4000f8e10ff */
[----:B------:R-:W1:Y:S01]  /*0270*/  LDC.64 R6, c[0x0][0x218] ;  /* 0x00008600ff067b82 */ /* 0x000e620000000a00 */
[----:B--2---:R-:W-:Y:S02]  /*0280*/  SEL R18, R10, 0xc61c4000, P0 ;  /* 0xc61c40000a127807 */ /* 0x004fe40000000000 */
[----:B------:R-:W-:Y:S01]  /*0290*/  SEL R19, R11, 0xc61c4000, P0 ;  /* 0xc61c40000b137807 */ /* 0x000fe20000000000 */
[C---:B------:R-:W-:Y:S01]  /*02a0*/  IMAD R11, R0.reuse, 0x19, RZ ;  /* 0x00000019000b7824 */ /* 0x040fe200078e02ff */
[----:B------:R-:W-:Y:S02]  /*02b0*/  LEA R10, R9, UR4, 0x2 ;  /* 0x00000004090a7c11 */ /* 0x000fe4000f8e10ff */
[----:B------:R-:W-:Y:S01]  /*02c0*/  ISETP.GE.AND P0, PT, R0, 0x100, PT ;  /* 0x000001000000780c */ /* 0x000fe20003f06270 */
[----:B------:R-:W-:Y:S01]  /*02d0*/  STS.64 [R12], R18 ;  /* 0x000000120c007388 */ /* 0x000fe20000000a00 */
[--C-:B-1----:R-:W-:Y:S01]  /*02e0*/  IMAD.WIDE R4, R11, 0x4, R6.reuse ;  /* 0x000000040b047825 */ /* 0x102fe200078e0206 */
[----:B------:R-:W1:Y:S08]  /*02f0*/  LDC.64 R8, c[0x0][0x220] ;  /* 0x00008800ff087b82 */ /* 0x000e700000000a00 */
[----:B------:R-:W-:Y:S01]  /*0300*/  BAR.SYNC.DEFER_BLOCKING 0x0 ;  /* 0x0000000000007b1d */ /* 0x000fe20000010000 */
[----:B------:R-:W-:Y:S01]  /*0310*/  IMAD.WIDE R6, R13, 0x4, R6 ;  /* 0x000000040d067825 */ /* 0x000fe200078e0206 */
[----:B---3--:R-:W-:-:S02]  /*0320*/  SEL R20, R2, 0xc61c4000, P1 ;  /* 0xc61c400002147807 */ /* 0x008fc40000800000 */
[----:B------:R-:W-:Y:S01]  /*0330*/  SEL R21, R3, 0xc61c4000, P1 ;  /* 0xc61c400003157807 */ /* 0x000fe20000800000 */
[----:B-1----:R-:W-:Y:S01]  /*0340*/  IMAD.WIDE R2, R11, 0x4, R8 ;  /* 0x000000040b027825 */ /* 0x002fe200078e0208 */
[----:B------:R-:W1:Y:S04]  /*0350*/  LDS R15, [R10] ;  /* 0x000000000a0f7984 */ /* 0x000e680000000800 */
[----:B------:R-:W2:Y:S04]  /*0360*/  LDS R17, [R10+0x200] ;  /* 0x000200000a117984 */ /* 0x000ea80000000800 */
[----:B-1----:R-:W-:Y:S04]  /*0370*/  @!P0 STG.E desc[UR6][R4.64], R15 ;  /* 0x0000000f04008986 */ /* 0x002fe8000c101906 */
[----:B--2---:R-:W-:Y:S01]  /*0380*/  @!P2 STG.E desc[UR6][R6.64], R17 ;  /* 0x000000110600a986 */ /* 0x004fe2000c101906 */
[----:B------:R-:W-:Y:S06]  /*0390*/  BAR.SYNC.DEFER_BLOCKING 0x0 ;  /* 0x0000000000007b1d */ /* 0x000fec0000010000 */
[----:B------:R-:W-:Y:S02]  /*03a0*/  STS.64 [R12], R20 ;  /* 0x000000140c007388 */ /* 0x000fe40000000a00 */
[----:B------:R-:W-:Y:S06]  /*03b0*/  BAR.SYNC.DEFER_BLOCKING 0x0 ;  /* 0x0000000000007b1d */ /* 0x000fec0000010000 */
[----:B------:R-:W1:Y:S04]  /*03c0*/  LDS R19, [R10] ;  /* 0x000000000a137984 */ /* 0x000e680000000800 */
[----:B-1----:R1:W-:Y:S01]  /*03d0*/  @!P0 STG.E desc[UR6][R2.64], R19 ;  /* 0x0000001302008986 */ /* 0x0023e2000c101906 */
[----:B------:R-:W-:Y:S05]  /*03e0*/  @P2 EXIT ;  /* 0x000000000000294d */ /* 0x000fea0003800000 */
[----:B------:R-:W0:Y:S01]  /*03f0*/  LDS R5, [R10+0x200] ;  /* 0x000200000a057984 */ /* 0x000e220000000800 */
[----:B-1----:R-:W-:-:S05]  /*0400*/  IMAD.WIDE R2, R13, 0x4, R8 ;  /* 0x000000040d027825 */ /* 0x002fca00078e0208 */
[----:B0-----:R-:W-:Y:S01]  /*0410*/  STG.E desc[UR6][R2.64], R5 ;  /* 0x0000000502007986 */ /* 0x001fe2000c101906 */
[----:B------:R-:W-:Y:S05]  /*0420*/  EXIT ;  /* 0x000000000000794d */ /* 0x000fea0003800000 */
.L_x_0:
[----:B------:R-:W-:-:S00]  /*0430*/  BRA `(.L_x_0) ;  /* 0xfffffffc00fc7947 */ /* 0x000fc0000383ffff */
[----:B------:R-:W-:-:S00]  /*0440*/  NOP ;  /* 0x0000000000007918 */ /* 0x000fc00000000000 */
        /* <DEDUP_REMOVED lines=11> */
.L_x_1:


//--------------------- .nv.shared.triton_poi_fused_cat_12 --------------------------
	.section	.nv.shared.triton_poi_fused_cat_12,"aw",@nobits
	.sectionflags	@""
	.align	16
	.zero		1024


//--------------------- .nv.constant0.triton_poi_fused_cat_12 --------------------------
	.section	.nv.constant0.triton_poi_fused_cat_12,"a",@progbits
	.sectionflags	@""
	.align	4
.nv.constant0.triton_poi_fused_cat_12:
	.zero		556
